	.headerflags	@"EF_CUDA_TEXMODE_UNIFIED EF_CUDA_64BIT_ADDRESS EF_CUDA_ACCELERATORS EF_CUDA_SM90 EF_CUDA_VIRTUAL_SM(EF_CUDA_SM90)"
	.elftype	@"ET_EXEC"


//--------------------- .nv.info                  --------------------------
	.section	.nv.info,"",@"SHT_CUDA_INFO"
	.align	4


	//----- nvinfo : EIATTR_REGCOUNT
	.align		4
        /*0000*/ 	.byte	0x04, 0x2f
        /*0002*/ 	.short	(.L_3 - .L_2)
	.align		4
.L_2:
        /*0004*/ 	.word	index@(triton_poi_fused__native_batch_norm_legit_no_training_15)
        /*0008*/ 	.word	0x00000012


	//----- nvinfo : EIATTR_MIN_STACK_SIZE
	.align		4
.L_3:
        /*000c*/ 	.byte	0x04, 0x12
        /*000e*/ 	.short	(.L_5 - .L_4)
	.align		4
.L_4:
        /*0010*/ 	.word	index@(triton_poi_fused__native_batch_norm_legit_no_training_15)
        /*0014*/ 	.word	0x00000000


	//----- nvinfo : EIATTR_FRAME_SIZE
	.align		4
.L_5:
        /*0018*/ 	.byte	0x04, 0x11
        /*001a*/ 	.short	(.L_7 - .L_6)
	.align		4
.L_6:
        /*001c*/ 	.word	index@(triton_poi_fused__native_batch_norm_legit_no_training_15)
        /*0020*/ 	.word	0x00000000


	//----- nvinfo : EIATTR_MIN_STACK_SIZE
	.align		4
.L_7:
        /*0024*/ 	.byte	0x04, 0x12
        /*0026*/ 	.short	(.L_9 - .L_8)
	.align		4
.L_8:
        /*0028*/ 	.word	index@(triton_poi_fused__native_batch_norm_legit_no_training_15)
        /*002c*/ 	.word	0x00000000
.L_9:


//--------------------- .nv.info.triton_poi_fused__native_batch_norm_legit_no_training_15 --------------------------
	.section	.nv.info.triton_poi_fused__native_batch_norm_legit_no_training_15,"",@"SHT_CUDA_INFO"
	.sectionflags	@""
	.align	4


	//----- nvinfo : EIATTR_CUDA_API_VERSION
	.align		4
        /*0000*/ 	.byte	0x04, 0x37
        /*0002*/ 	.short	(.L_11 - .L_10)
.L_10:
        /*0004*/ 	.word	0x0000007c


	//----- nvinfo : EIATTR_KPARAM_INFO
	.align		4
.L_11:
        /*0008*/ 	.byte	0x04, 0x17
        /*000a*/ 	.short	(.L_13 - .L_12)
.L_12:
        /*000c*/ 	.word	0x00000000
        /*0010*/ 	.short	0x0006
        /*0012*/ 	.short	0x0030
        /*0014*/ 	.byte	0x00, 0xf0, 0x11, 0x00


	//----- nvinfo : EIATTR_KPARAM_INFO
	.align		4
.L_13:
        /*0018*/ 	.byte	0x04, 0x17
        /*001a*/ 	.short	(.L_15 - .L_14)
.L_14:
        /*001c*/ 	.word	0x00000000
        /*0020*/ 	.short	0x0005
        /*0022*/ 	.short	0x0028
        /*0024*/ 	.byte	0x00, 0xf4, 0x21, 0x00


	//----- nvinfo : EIATTR_KPARAM_INFO
	.align		4
.L_15:
        /*0028*/ 	.byte	0x04, 0x17
        /*002a*/ 	.short	(.L_17 - .L_16)
.L_16:
        /*002c*/ 	.word	0x00000000
        /*0030*/ 	.short	0x0004
        /*0032*/ 	.short	0x0020
        /*0034*/ 	.byte	0x00, 0xf4, 0x21, 0x00


	//----- nvinfo : EIATTR_KPARAM_INFO
	.align		4
.L_17:
        /*0038*/ 	.byte	0x04, 0x17
        /*003a*/ 	.short	(.L_19 - .L_18)
.L_18:
        /*003c*/ 	.word	0x00000000
        /*0040*/ 	.short	0x0003
        /*0042*/ 	.short	0x0018
        /*0044*/ 	.byte	0x00, 0xf4, 0x21, 0x00


	//----- nvinfo : EIATTR_KPARAM_INFO
	.align		4
.L_19:
        /*0048*/ 	.byte	0x04, 0x17
        /*004a*/ 	.short	(.L_21 - .L_20)
.L_20:
        /*004c*/ 	.word	0x00000000
        /*0050*/ 	.short	0x0002
        /*0052*/ 	.short	0x0010
        /*0054*/ 	.byte	0x00, 0xf4, 0x21, 0x00


	//----- nvinfo : EIATTR_KPARAM_INFO
	.align		4
.L_21:
        /*0058*/ 	.byte	0x04, 0x17
        /*005a*/ 	.short	(.L_23 - .L_22)
.L_22:
        /*005c*/ 	.word	0x00000000
        /*0060*/ 	.short	0x0001
        /*0062*/ 	.short	0x0008
        /*0064*/ 	.byte	0x00, 0xf4, 0x21, 0x00


	//----- nvinfo : EIATTR_KPARAM_INFO
	.align		4
.L_23:
        /*0068*/ 	.byte	0x04, 0x17
        /*006a*/ 	.short	(.L_25 - .L_24)
.L_24:
        /*006c*/ 	.word	0x00000000
        /*0070*/ 	.short	0x0000
        /*0072*/ 	.short	0x0000
        /*0074*/ 	.byte	0x00, 0xf4, 0x21, 0x00


	//----- nvinfo : EIATTR_SPARSE_MMA_MASK
	.align		4
.L_25:
        /*0078*/ 	.byte	0x03, 0x50
        /*007a*/ 	.short	0x0000


	//----- nvinfo : EIATTR_MAXREG_COUNT
	.align		4
        /*007c*/ 	.byte	0x03, 0x1b
        /*007e*/ 	.short	0x00ff


	//----- nvinfo : EIATTR_EXIT_INSTR_OFFSETS
	.align		4
        /*0080*/ 	.byte	0x04, 0x1c
        /*0082*/ 	.short	(.L_27 - .L_26)


	//   ....[0]....
.L_26:
        /*0084*/ 	.word	0x000002e0


	//   ....[1]....
        /*0088*/ 	.word	0x00000300


	//----- nvinfo : EIATTR_REQNTID
	.align		4
.L_27:
        /*008c*/ 	.byte	0x04, 0x10
        /*008e*/ 	.short	(.L_29 - .L_28)
.L_28:
        /*0090*/ 	.word	0x00000080
        /*0094*/ 	.word	0x00000001
        /*0098*/ 	.word	0x00000001


	//----- nvinfo : EIATTR_CBANK_PARAM_SIZE
	.align		4
.L_29:
        /*009c*/ 	.byte	0x03, 0x19
        /*009e*/ 	.short	0x0034


	//----- nvinfo : EIATTR_PARAM_CBANK
	.align		4
        /*00a0*/ 	.byte	0x04, 0x0a
        /*00a2*/ 	.short	(.L_31 - .L_30)
	.align		4
.L_30:
        /*00a4*/ 	.word	index@(.nv.constant0.triton_poi_fused__native_batch_norm_legit_no_training_15)
        /*00a8*/ 	.short	0x0210
        /*00aa*/ 	.short	0x0034


	//----- nvinfo : EIATTR_SW_WAR
	.align		4
.L_31:
        /*00ac*/ 	.byte	0x04, 0x36
        /*00ae*/ 	.short	(.L_33 - .L_32)
.L_32:
        /*00b0*/ 	.word	0x00000008
.L_33:


//--------------------- .nv.callgraph             --------------------------
	.section	.nv.callgraph,"",@"SHT_CUDA_CALLGRAPH"
	.align	4
	.sectionentsize	8
	.align		4
        /*0000*/ 	.word	0x00000000
	.align		4
        /*0004*/ 	.word	0xffffffff
	.align		4
        /*0008*/ 	.word	0x00000000
	.align		4
        /*000c*/ 	.word	0xfffffffe
	.align		4
        /*0010*/ 	.word	0x00000000
	.align		4
        /*0014*/ 	.word	0xfffffffd
	.align		4
        /*0018*/ 	.word	0x00000000
	.align		4
        /*001c*/ 	.word	0xfffffffc


//--------------------- .nv.constant4             --------------------------
	.section	.nv.constant4,"a",@progbits
	.align	8
	.align		8
.nv.constant4:
        /*0000*/ 	.dword	_$_str
	.align		8
        /*0008*/ 	.dword	_$_str_$_2


//--------------------- .text.triton_poi_fused__native_batch_norm_legit_no_training_15 --------------------------
	.section	.text.triton_poi_fused__native_batch_norm_legit_no_training_15,"ax",@progbits
	.align	128
        .global         triton_poi_fused__native_batch_norm_legit_no_training_15
        .type           triton_poi_fused__native_batch_norm_legit_no_training_15,@function
        .size           triton_poi_fused__native_batch_norm_legit_no_training_15,(.L_x_1 - triton_poi_fused__native_batch_norm_legit_no_training_15)
        .other          triton_poi_fused__native_batch_norm_legit_no_training_15,@"STO_CUDA_ENTRY STV_DEFAULT"
triton_poi_fused__native_batch_norm_legit_no_training_15:
.text.triton_poi_fused__native_batch_norm_legit_no_training_15:
[----:B------:R-:W0:Y:S01]  /*0000*/  LDC R1, c[0x0][0x28] ;  /* 0x00000a00ff017b82 */ /* 0x000e220000000800 */
[----:B------:R-:W1:Y:S07]  /*0010*/  S2R R0, SR_TID.X ;  /* 0x0000000000007919 */ /* 0x000e6e0000002100 */
[----:B------:R-:W2:Y:S01]  /*0020*/  LDC.64 R8, c[0x0][0x220] ;  /* 0x00008800ff087b82 */ /* 0x000ea20000000a00 */
[----:B------:R-:W-:Y:S01]  /*0030*/  HFMA2.MMA R14, -RZ, RZ, 0, 0 ;  /* 0x00000000ff0e7435 */ /* 0x000fe200000001ff */
[----:B------:R-:W-:Y:S01]  /*0040*/  ULDC.64 UR4, c[0x0][0x208] ;  /* 0x0000820000047ab9 */ /* 0x000fe20000000a00 */
[----:B------:R-:W3:Y:S05]  /*0050*/  S2R R3, SR_CTAID.X ;  /* 0x0000000000037919 */ /* 0x000eea0000002500 */
[----:B------:R-:W4:Y:S08]  /*0060*/  LDC.64 R4, c[0x0][0x210] ;  /* 0x00008400ff047b82 */ /* 0x000f300000000a00 */
[----:B------:R-:W5:Y:S08]  /*0070*/  LDC.64 R6, c[0x0][0x218] ;  /* 0x00008600ff067b82 */ /* 0x000f700000000a00 */
[----:B------:R-:W5:Y:S01]  /*0080*/  LDC.64 R10, c[0x0][0x228] ;  /* 0x00008a00ff0a7b82 */ /* 0x000f620000000a00 */
[----:B-1----:R-:W-:-:S07]  /*0090*/  LOP3.LUT R0, R0, 0x7f, RZ, 0xc0, !PT ;  /* 0x0000007f00007812 */ /* 0x002fce00078ec0ff */
[----:B------:R-:W1:Y:S01]  /*00a0*/  LDC.64 R12, c[0x0][0x230] ;  /* 0x00008c00ff0c7b82 */ /* 0x000e620000000a00 */
[----:B---3--:R-:W-:Y:S02]  /*00b0*/  SHF.R.S32.HI R2, RZ, 0x18, R3 ;  /* 0x00000018ff027819 */ /* 0x008fe40000011403 */
[----:B------:R-:W-:Y:S02]  /*00c0*/  LEA R0, R3, R0, 0x7 ;  /* 0x0000000003007211 */ /* 0x000fe400078e38ff */
[----:B------:R-:W-:Y:S02]  /*00d0*/  SGXT R3, R2, 0x1 ;  /* 0x000000010203781a */ /* 0x000fe40000000200 */
[----:B------:R-:W-:Y:S02]  /*00e0*/  ISETP.GE.AND P2, PT, R0, 0x3100, PT ;  /* 0x000031000000780c */ /* 0x000fe40003f46270 */
[----:B------:R-:W-:-:S04]  /*00f0*/  LEA.HI R3, R3, R0, RZ, 0x6 ;  /* 0x0000000003037211 */ /* 0x000fc800078f30ff */
[----:B------:R-:W-:-:S04]  /*0100*/  LOP3.LUT R3, R3, 0xffffffc0, RZ, 0xc0, !PT ;  /* 0xffffffc003037812 */ /* 0x000fc800078ec0ff */
[----:B------:R-:W-:-:S05]  /*0110*/  IADD3 R15, R0, -R3, RZ ;  /* 0x80000003000f7210 */ /* 0x000fca0007ffe0ff */
[----:B--2---:R-:W-:-:S05]  /*0120*/  IMAD.WIDE R8, R15, 0x4, R8 ;  /* 0x000000040f087825 */ /* 0x004fca00078e0208 */
[----:B------:R2:W3:Y:S01]  /*0130*/  @!P2 LDG.E.EL R14, desc[UR4][R8.64] ;  /* 0x00000004080ea981 */ /* 0x0004e2000c2e1900 */
[----:B------:R-:W-:Y:S01]  /*0140*/  CS2R R2, SRZ ;  /* 0x0000000000027805 */ /* 0x000fe2000001ff00 */
[----:B----4-:R-:W-:-:S04]  /*0150*/  IMAD.WIDE R4, R0, 0x4, R4 ;  /* 0x0000000400047825 */ /* 0x010fc800078e0204 */
[C---:B-----5:R-:W-:Y:S01]  /*0160*/  IMAD.WIDE R6, R15.reuse, 0x4, R6 ;  /* 0x000000040f067825 */ /* 0x060fe200078e0206 */
[----:B------:R4:W5:Y:S03]  /*0170*/  @!P2 LDG.E R2, desc[UR4][R4.64] ;  /* 0x000000040402a981 */ /* 0x000966000c1e1900 */
[C---:B0-2---:R-:W-:Y:S01]  /*0180*/  IMAD.WIDE R8, R15.reuse, 0x4, R10 ;  /* 0x000000040f087825 */ /* 0x045fe200078e020a */
[----:B------:R0:W5:Y:S03]  /*0190*/  @!P2 LDG.E.EL R3, desc[UR4][R6.64] ;  /* 0x000000040603a981 */ /* 0x000166000c2e1900 */
[----:B-1----:R-:W-:Y:S01]  /*01a0*/  IMAD.WIDE R10, R15, 0x4, R12 ;  /* 0x000000040f0a7825 */ /* 0x002fe200078e020c */
[----:B------:R-:W-:Y:S01]  /*01b0*/  CS2R R12, SRZ ;  /* 0x00000000000c7805 */ /* 0x000fe2000001ff00 */
[----:B----4-:R-:W1:Y:S05]  /*01c0*/  LDC.64 R4, c[0x0][0x238] ;  /* 0x00008e00ff047b82 */ /* 0x010e6a0000000a00 */
[----:B------:R-:W2:Y:S04]  /*01d0*/  @!P2 LDG.E.EL R12, desc[UR4][R8.64] ;  /* 0x00000004080ca981 */ /* 0x000ea8000c2e1900 */
[----:B------:R-:W2:Y:S01]  /*01e0*/  @!P2 LDG.E.EL R13, desc[UR4][R10.64] ;  /* 0x000000040a0da981 */ /* 0x000ea2000c2e1900 */
[----:B0-----:R-:W-:Y:S01]  /*01f0*/  MOV R6, 0x3e800000 ;  /* 0x3e80000000067802 */ /* 0x001fe20000000f00 */
[----:B---3--:R-:W-:-:S04]  /*0200*/  FADD R14, R14, 9.9999997473787516356e-06 ;  /* 0x3727c5ac0e0e7421 */ /* 0x008fc80000000000 */
[----:B------:R-:W0:Y:S01]  /*0210*/  MUFU.SQRT R15, R14 ;  /* 0x0000000e000f7308 */ /* 0x000e220000002000 */
[----:B-----5:R-:W-:Y:S01]  /*0220*/  FADD R2, -R3, R2 ;  /* 0x0000000203027221 */ /* 0x020fe20000000100 */
[C---:B0-----:R-:W-:Y:S02]  /*0230*/  FSETP.GT.AND P0, PT, R15.reuse, 8.50705917302346158658e+37, PT ;  /* 0x7e8000000f00780b */ /* 0x041fe40003f04000 */
[----:B------:R-:W-:Y:S02]  /*0240*/  FSETP.GEU.AND P1, PT, R15, 1.175494350822287508e-38, PT ;  /* 0x008000000f00780b */ /* 0x000fe40003f2e000 */
[----:B------:R-:W-:-:S09]  /*0250*/  FSEL R6, R6, 1, P0 ;  /* 0x3f80000006067808 */ /* 0x000fd20000000000 */
[----:B------:R-:W-:Y:S02]  /*0260*/  @P0 FMUL R15, R15, 0.25 ;  /* 0x3e8000000f0f0820 */ /* 0x000fe40000400000 */
[----:B------:R-:W-:Y:S02]  /*0270*/  @!P1 FMUL R6, R6, 16777216 ;  /* 0x4b80000006069820 */ /* 0x000fe40000400000 */
[----:B------:R-:W-:-:S06]  /*0280*/  @!P1 FMUL R15, R15, 16777216 ;  /* 0x4b8000000f0f9820 */ /* 0x000fcc0000400000 */
[----:B------:R-:W0:Y:S02]  /*0290*/  MUFU.RCP R15, R15 ;  /* 0x0000000f000f7308 */ /* 0x000e240000001000 */
[----:B0-----:R-:W-:-:S04]  /*02a0*/  FMUL R3, R15, R6 ;  /* 0x000000060f037220 */ /* 0x001fc80000400000 */
[----:B------:R-:W-:Y:S01]  /*02b0*/  FMUL R6, R2, R3 ;  /* 0x0000000302067220 */ /* 0x000fe20000400000 */
[----:B-1----:R-:W-:-:S04]  /*02c0*/  IMAD.WIDE R2, R0, 0x4, R4 ;  /* 0x0000000400027825 */ /* 0x002fc800078e0204 */
[----:B--2---:R-:W-:Y:S01]  /*02d0*/  FFMA R13, R6, R12, R13 ;  /* 0x0000000c060d7223 */ /* 0x004fe2000000000d */
[----:B------:R-:W-:Y:S06]  /*02e0*/  @P2 EXIT ;  /* 0x000000000000294d */ /* 0x000fec0003800000 */
[----:B------:R-:W-:Y:S01]  /*02f0*/  STG.E desc[UR4][R2.64], R13 ;  /* 0x0000000d02007986 */ /* 0x000fe2000c101904 */
[----:B------:R-:W-:Y:S05]  /*0300*/  EXIT ;  /* 0x000000000000794d */ /* 0x000fea0003800000 */
.L_x_0:
[----:B------:R-:W-:-:S00]  /*0310*/  BRA `(.L_x_0) ;  /* 0xfffffffc00fc7947 */ /* 0x000fc0000383ffff */
[----:B------:R-:W-:-:S00]  /*0320*/  NOP ;  /* 0x0000000000007918 */ /* 0x000fc00000000000 */
        /* <DEDUP_REMOVED lines=13> */
.L_x_1:


//--------------------- .nv.global.init           --------------------------
	.section	.nv.global.init,"aw",@progbits
.nv.global.init:
	.type		_$_str,@object
	.size		_$_str,(_$_str_$_2 - _$_str)
_$_str:
        /*0000*/ 	.byte	0x5f, 0x5f, 0x43, 0x55, 0x44, 0x41, 0x5f, 0x46, 0x54, 0x5a, 0x00
	.type		_$_str_$_2,@object
	.size		_$_str_$_2,(.L_1 - _$_str_$_2)
_$_str_$_2:
        /*000b*/ 	.byte	0x5f, 0x5f, 0x43, 0x55, 0x44, 0x41, 0x5f, 0x50, 0x52, 0x45, 0x43, 0x5f, 0x53, 0x51, 0x52, 0x54
        /*001b*/ 	.byte	0x00
.L_1:


//--------------------- .nv.constant0.triton_poi_fused__native_batch_norm_legit_no_training_15 --------------------------
	.section	.nv.constant0.triton_poi_fused__native_batch_norm_legit_no_training_15,"a",@progbits
	.sectionflags	@""
	.align	4
.nv.constant0.triton_poi_fused__native_batch_norm_legit_no_training_15:
	.zero		580
